//
// Generated by NVIDIA NVVM Compiler
//
// Compiler Build ID: CL-36424714
// Cuda compilation tools, release 13.0, V13.0.88
// Based on NVVM 20.0.0
//

.version 9.0
.target sm_100
.address_size 64

	// .globl	_Z15baseline_kernelPfi

.visible .entry _Z15baseline_kernelPfi(
	.param .u64 .ptr .align 1 _Z15baseline_kernelPfi_param_0,
	.param .u32 _Z15baseline_kernelPfi_param_1
)
{
	.reg .pred 	%p<2>;
	.reg .b32 	%r<6>;
	.reg .b32 	%f<3>;
	.reg .b64 	%rd<5>;

	ld.param.u64 	%rd1, [_Z15baseline_kernelPfi_param_0];
	ld.param.u32 	%r2, [_Z15baseline_kernelPfi_param_1];
	mov.u32 	%r3, %ctaid.x;
	mov.u32 	%r4, %ntid.x;
	mov.u32 	%r5, %tid.x;
	mad.lo.s32 	%r1, %r3, %r4, %r5;
	setp.ge.s32 	%p1, %r1, %r2;
	@%p1 bra 	$L__BB0_2;
	cvta.to.global.u64 	%rd2, %rd1;
	cvt.rn.f32.s32 	%f1, %r1;
	mul.f32 	%f2, %f1, %f1;
	mul.wide.s32 	%rd3, %r1, 4;
	add.s64 	%rd4, %rd2, %rd3;
	st.global.f32 	[%rd4], %f2;
$L__BB0_2:
	ret;

}
	// .globl	_Z16reg_heavy_kernelPfi
.visible .entry _Z16reg_heavy_kernelPfi(
	.param .u64 .ptr .align 1 _Z16reg_heavy_kernelPfi_param_0,
	.param .u32 _Z16reg_heavy_kernelPfi_param_1
)
{
	.reg .pred 	%p<2>;
	.reg .b32 	%r<6>;
	.reg .b32 	%f<24>;
	.reg .b64 	%rd<5>;

	ld.param.u64 	%rd1, [_Z16reg_heavy_kernelPfi_param_0];
	ld.param.u32 	%r2, [_Z16reg_heavy_kernelPfi_param_1];
	mov.u32 	%r3, %ctaid.x;
	mov.u32 	%r4, %ntid.x;
	mov.u32 	%r5, %tid.x;
	mad.lo.s32 	%r1, %r3, %r4, %r5;
	setp.ge.s32 	%p1, %r1, %r2;
	@%p1 bra 	$L__BB1_2;
	cvta.to.global.u64 	%rd2, %rd1;
	cvt.rn.f32.s32 	%f1, %r1;
	add.f32 	%f2, %f1, 0f3F800000;
	add.f32 	%f3, %f2, 0f40000000;
	add.f32 	%f4, %f3, 0f40400000;
	add.f32 	%f5, %f4, 0f40800000;
	add.f32 	%f6, %f5, 0f40A00000;
	add.f32 	%f7, %f6, 0f40C00000;
	add.f32 	%f8, %f7, 0f40E00000;
	add.f32 	%f9, %f8, 0f41000000;
	add.f32 	%f10, %f9, 0f41100000;
	add.f32 	%f11, %f10, 0f41200000;
	add.f32 	%f12, %f11, 0f41300000;
	add.f32 	%f13, %f2, %f1;
	add.f32 	%f14, %f13, %f3;
	add.f32 	%f15, %f14, %f4;
	add.f32 	%f16, %f15, %f5;
	add.f32 	%f17, %f16, %f6;
	add.f32 	%f18, %f17, %f7;
	add.f32 	%f19, %f18, %f8;
	add.f32 	%f20, %f19, %f9;
	add.f32 	%f21, %f20, %f10;
	add.f32 	%f22, %f21, %f11;
	add.f32 	%f23, %f22, %f12;
	mul.wide.s32 	%rd3, %r1, 4;
	add.s64 	%rd4, %rd2, %rd3;
	st.global.f32 	[%rd4], %f23;
$L__BB1_2:
	ret;

}
	// .globl	_Z14latency_kernelPfi
.visible .entry _Z14latency_kernelPfi(
	.param .u64 .ptr .align 1 _Z14latency_kernelPfi_param_0,
	.param .u32 _Z14latency_kernelPfi_param_1
)
{
	.reg .pred 	%p<2>;
	.reg .b32 	%r<6>;
	.reg .b32 	%f<102>;
	.reg .b64 	%rd<5>;

	ld.param.u64 	%rd1, [_Z14latency_kernelPfi_param_0];
	ld.param.u32 	%r2, [_Z14latency_kernelPfi_param_1];
	mov.u32 	%r3, %ctaid.x;
	mov.u32 	%r4, %ntid.x;
	mov.u32 	%r5, %tid.x;
	mad.lo.s32 	%r1, %r3, %r4, %r5;
	setp.ge.s32 	%p1, %r1, %r2;
	@%p1 bra 	$L__BB2_2;
	cvta.to.global.u64 	%rd2, %rd1;
	cvt.rn.f32.s32 	%f1, %r1;
	mul.f32 	%f2, %f1, 0f3F800008;
	mul.f32 	%f3, %f2, 0f3F800008;
	mul.f32 	%f4, %f3, 0f3F800008;
	mul.f32 	%f5, %f4, 0f3F800008;
	mul.f32 	%f6, %f5, 0f3F800008;
	mul.f32 	%f7, %f6, 0f3F800008;
	mul.f32 	%f8, %f7, 0f3F800008;
	mul.f32 	%f9, %f8, 0f3F800008;
	mul.f32 	%f10, %f9, 0f3F800008;
	mul.f32 	%f11, %f10, 0f3F800008;
	mul.f32 	%f12, %f11, 0f3F800008;
	mul.f32 	%f13, %f12, 0f3F800008;
	mul.f32 	%f14, %f13, 0f3F800008;
	mul.f32 	%f15, %f14, 0f3F800008;
	mul.f32 	%f16, %f15, 0f3F800008;
	mul.f32 	%f17, %f16, 0f3F800008;
	mul.f32 	%f18, %f17, 0f3F800008;
	mul.f32 	%f19, %f18, 0f3F800008;
	mul.f32 	%f20, %f19, 0f3F800008;
	mul.f32 	%f21, %f20, 0f3F800008;
	mul.f32 	%f22, %f21, 0f3F800008;
	mul.f32 	%f23, %f22, 0f3F800008;
	mul.f32 	%f24, %f23, 0f3F800008;
	mul.f32 	%f25, %f24, 0f3F800008;
	mul.f32 	%f26, %f25, 0f3F800008;
	mul.f32 	%f27, %f26, 0f3F800008;
	mul.f32 	%f28, %f27, 0f3F800008;
	mul.f32 	%f29, %f28, 0f3F800008;
	mul.f32 	%f30, %f29, 0f3F800008;
	mul.f32 	%f31, %f30, 0f3F800008;
	mul.f32 	%f32, %f31, 0f3F800008;
	mul.f32 	%f33, %f32, 0f3F800008;
	mul.f32 	%f34, %f33, 0f3F800008;
	mul.f32 	%f35, %f34, 0f3F800008;
	mul.f32 	%f36, %f35, 0f3F800008;
	mul.f32 	%f37, %f36, 0f3F800008;
	mul.f32 	%f38, %f37, 0f3F800008;
	mul.f32 	%f39, %f38, 0f3F800008;
	mul.f32 	%f40, %f39, 0f3F800008;
	mul.f32 	%f41, %f40, 0f3F800008;
	mul.f32 	%f42, %f41, 0f3F800008;
	mul.f32 	%f43, %f42, 0f3F800008;
	mul.f32 	%f44, %f43, 0f3F800008;
	mul.f32 	%f45, %f44, 0f3F800008;
	mul.f32 	%f46, %f45, 0f3F800008;
	mul.f32 	%f47, %f46, 0f3F800008;
	mul.f32 	%f48, %f47, 0f3F800008;
	mul.f32 	%f49, %f48, 0f3F800008;
	mul.f32 	%f50, %f49, 0f3F800008;
	mul.f32 	%f51, %f50, 0f3F800008;
	mul.f32 	%f52, %f51, 0f3F800008;
	mul.f32 	%f53, %f52, 0f3F800008;
	mul.f32 	%f54, %f53, 0f3F800008;
	mul.f32 	%f55, %f54, 0f3F800008;
	mul.f32 	%f56, %f55, 0f3F800008;
	mul.f32 	%f57, %f56, 0f3F800008;
	mul.f32 	%f58, %f57, 0f3F800008;
	mul.f32 	%f59, %f58, 0f3F800008;
	mul.f32 	%f60, %f59, 0f3F800008;
	mul.f32 	%f61, %f60, 0f3F800008;
	mul.f32 	%f62, %f61, 0f3F800008;
	mul.f32 	%f63, %f62, 0f3F800008;
	mul.f32 	%f64, %f63, 0f3F800008;
	mul.f32 	%f65, %f64, 0f3F800008;
	mul.f32 	%f66, %f65, 0f3F800008;
	mul.f32 	%f67, %f66, 0f3F800008;
	mul.f32 	%f68, %f67, 0f3F800008;
	mul.f32 	%f69, %f68, 0f3F800008;
	mul.f32 	%f70, %f69, 0f3F800008;
	mul.f32 	%f71, %f70, 0f3F800008;
	mul.f32 	%f72, %f71, 0f3F800008;
	mul.f32 	%f73, %f72, 0f3F800008;
	mul.f32 	%f74, %f73, 0f3F800008;
	mul.f32 	%f75, %f74, 0f3F800008;
	mul.f32 	%f76, %f75, 0f3F800008;
	mul.f32 	%f77, %f76, 0f3F800008;
	mul.f32 	%f78, %f77, 0f3F800008;
	mul.f32 	%f79, %f78, 0f3F800008;
	mul.f32 	%f80, %f79, 0f3F800008;
	mul.f32 	%f81, %f80, 0f3F800008;
	mul.f32 	%f82, %f81, 0f3F800008;
	mul.f32 	%f83, %f82, 0f3F800008;
	mul.f32 	%f84, %f83, 0f3F800008;
	mul.f32 	%f85, %f84, 0f3F800008;
	mul.f32 	%f86, %f85, 0f3F800008;
	mul.f32 	%f87, %f86, 0f3F800008;
	mul.f32 	%f88, %f87, 0f3F800008;
	mul.f32 	%f89, %f88, 0f3F800008;
	mul.f32 	%f90, %f89, 0f3F800008;
	mul.f32 	%f91, %f90, 0f3F800008;
	mul.f32 	%f92, %f91, 0f3F800008;
	mul.f32 	%f93, %f92, 0f3F800008;
	mul.f32 	%f94, %f93, 0f3F800008;
	mul.f32 	%f95, %f94, 0f3F800008;
	mul.f32 	%f96, %f95, 0f3F800008;
	mul.f32 	%f97, %f96, 0f3F800008;
	mul.f32 	%f98, %f97, 0f3F800008;
	mul.f32 	%f99, %f98, 0f3F800008;
	mul.f32 	%f100, %f99, 0f3F800008;
	mul.f32 	%f101, %f100, 0f3F800008;
	mul.wide.s32 	%rd3, %r1, 4;
	add.s64 	%rd4, %rd2, %rd3;
	st.global.f32 	[%rd4], %f101;
$L__BB2_2:
	ret;

}


// ===== COMPILED SASS (sm_100) =====

	.target	sm_100

	.elftype	@"ET_EXEC"


//--------------------- .note.nv.tkinfo           --------------------------
	.section	.note.nv.tkinfo,"",@"SHT_NOTE"
	.sectionflags	@"SHF_NOTE_NV_TKINFO"
	.tkinfo
        /*0018*/ 	.word	0x00000002
        /*0030*/ 	.string	""
        /*0030*/ 	.string	"ptxas"
        /*0030*/ 	.string	"Cuda compilation tools, release 13.0, V13.0.88"
        /*0030*/ 	.string	"Build cuda_13.0.r13.0/compiler.36424714_0"
        /*0030*/ 	.string	"-arch sm_100 -m 64 "



//--------------------- .note.nv.cuinfo           --------------------------
	.section	.note.nv.cuinfo,"",@"SHT_NOTE"
	.sectionflags	@"SHF_NOTE_NV_CUINFO"
        /*0018*/ 	.short	0x0002
        /*001a*/ 	.short	0x0064
        /*001c*/ 	.short	0x0082
	.zero		2


//--------------------- .nv.info                  --------------------------
	.section	.nv.info,"",@"SHT_CUDA_INFO"
	.align	4


	//----- nvinfo : EIATTR_REGCOUNT
	.align		4
        /*0000*/ 	.byte	0x04, 0x2f
        /*0002*/ 	.short	(.L_1 - .L_0)
	.align		4
.L_0:
        /*0004*/ 	.word	index@(_Z15baseline_kernelPfi)
        /*0008*/ 	.word	0x00000008


	//----- nvinfo : EIATTR_FRAME_SIZE
	.align		4
.L_1:
        /*000c*/ 	.byte	0x04, 0x11
        /*000e*/ 	.short	(.L_3 - .L_2)
	.align		4
.L_2:
        /*0010*/ 	.word	index@(_Z15baseline_kernelPfi)
        /*0014*/ 	.word	0x00000000


	//----- nvinfo : EIATTR_REGCOUNT
	.align		4
.L_3:
        /*0018*/ 	.byte	0x04, 0x2f
        /*001a*/ 	.short	(.L_5 - .L_4)
	.align		4
.L_4:
        /*001c*/ 	.word	index@(_Z16reg_heavy_kernelPfi)
        /*0020*/ 	.word	0x0000000a


	//----- nvinfo : EIATTR_FRAME_SIZE
	.align		4
.L_5:
        /*0024*/ 	.byte	0x04, 0x11
        /*0026*/ 	.short	(.L_7 - .L_6)
	.align		4
.L_6:
        /*0028*/ 	.word	index@(_Z16reg_heavy_kernelPfi)
        /*002c*/ 	.word	0x00000000


	//----- nvinfo : EIATTR_REGCOUNT
	.align		4
.L_7:
        /*0030*/ 	.byte	0x04, 0x2f
        /*0032*/ 	.short	(.L_9 - .L_8)
	.align		4
.L_8:
        /*0034*/ 	.word	index@(_Z14latency_kernelPfi)
        /*0038*/ 	.word	0x00000008


	//----- nvinfo : EIATTR_FRAME_SIZE
	.align		4
.L_9:
        /*003c*/ 	.byte	0x04, 0x11
        /*003e*/ 	.short	(.L_11 - .L_10)
	.align		4
.L_10:
        /*0040*/ 	.word	index@(_Z14latency_kernelPfi)
        /*0044*/ 	.word	0x00000000


	//----- nvinfo : EIATTR_MIN_STACK_SIZE
	.align		4
.L_11:
        /*0048*/ 	.byte	0x04, 0x12
        /*004a*/ 	.short	(.L_13 - .L_12)
	.align		4
.L_12:
        /*004c*/ 	.word	index@(_Z14latency_kernelPfi)
        /*0050*/ 	.word	0x00000000


	//----- nvinfo : EIATTR_MIN_STACK_SIZE
	.align		4
.L_13:
        /*0054*/ 	.byte	0x04, 0x12
        /*0056*/ 	.short	(.L_15 - .L_14)
	.align		4
.L_14:
        /*0058*/ 	.word	index@(_Z16reg_heavy_kernelPfi)
        /*005c*/ 	.word	0x00000000


	//----- nvinfo : EIATTR_MIN_STACK_SIZE
	.align		4
.L_15:
        /*0060*/ 	.byte	0x04, 0x12
        /*0062*/ 	.short	(.L_17 - .L_16)
	.align		4
.L_16:
        /*0064*/ 	.word	index@(_Z15baseline_kernelPfi)
        /*0068*/ 	.word	0x00000000
.L_17:


//--------------------- .nv.compat                --------------------------
	.section	.nv.compat,"",@"SHT_CUDA_COMPAT_INFO"
	.align	4
        /*0000*/ 	.byte	0x02, 0x09, 0x00, 0x00, 0x02, 0x02, 0x01, 0x00, 0x02, 0x05, 0x05, 0x00, 0x03, 0x07, 0x01, 0x01
        /*0010*/ 	.byte	0x02, 0x03, 0x00, 0x00, 0x02, 0x06, 0x01, 0x00, 0x04, 0x0b, 0x08, 0x00, 0x09, 0x00, 0x00, 0x00
        /*0020*/ 	.byte	0x00, 0x00, 0x00, 0x00


//--------------------- .nv.info._Z14latency_kernelPfi --------------------------
	.section	.nv.info._Z14latency_kernelPfi,"",@"SHT_CUDA_INFO"
	.sectionflags	@""
	.align	4


	//----- nvinfo : EIATTR_CUDA_API_VERSION
	.align		4
        /*0000*/ 	.byte	0x04, 0x37
        /*0002*/ 	.short	(.L_19 - .L_18)
.L_18:
        /*0004*/ 	.word	0x00000082


	//----- nvinfo : EIATTR_KPARAM_INFO
	.align		4
.L_19:
        /*0008*/ 	.byte	0x04, 0x17
        /*000a*/ 	.short	(.L_21 - .L_20)
.L_20:
        /*000c*/ 	.word	0x00000000
        /*0010*/ 	.short	0x0001
        /*0012*/ 	.short	0x0008
        /*0014*/ 	.byte	0x00, 0xf0, 0x11, 0x00


	//----- nvinfo : EIATTR_KPARAM_INFO
	.align		4
.L_21:
        /*0018*/ 	.byte	0x04, 0x17
        /*001a*/ 	.short	(.L_23 - .L_22)
.L_22:
        /*001c*/ 	.word	0x00000000
        /*0020*/ 	.short	0x0000
        /*0022*/ 	.short	0x0000
        /*0024*/ 	.byte	0x00, 0xf5, 0x21, 0x00


	//----- nvinfo : EIATTR_SPARSE_MMA_MASK
	.align		4
.L_23:
        /*0028*/ 	.byte	0x03, 0x50
        /*002a*/ 	.short	0x0000


	//----- nvinfo : EIATTR_MAXREG_COUNT
	.align		4
        /*002c*/ 	.byte	0x03, 0x1b
        /*002e*/ 	.short	0x00ff


	//----- nvinfo : EIATTR_MERCURY_ISA_VERSION
	.align		4
        /*0030*/ 	.byte	0x03, 0x5f
        /*0032*/ 	.short	0x0101


	//----- nvinfo : EIATTR_VRC_CTA_INIT_COUNT
	.align		4
        /*0034*/ 	.byte	0x02, 0x4a
	.zero		1
	.zero		1


	//----- nvinfo : EIATTR_EXIT_INSTR_OFFSETS
	.align		4
        /*0038*/ 	.byte	0x04, 0x1c
        /*003a*/ 	.short	(.L_25 - .L_24)


	//   ....[0]....
.L_24:
        /*003c*/ 	.word	0x00000070


	//   ....[1]....
        /*0040*/ 	.word	0x00000710


	//----- nvinfo : EIATTR_CBANK_PARAM_SIZE
	.align		4
.L_25:
        /*0044*/ 	.byte	0x03, 0x19
        /*0046*/ 	.short	0x000c


	//----- nvinfo : EIATTR_PARAM_CBANK
	.align		4
        /*0048*/ 	.byte	0x04, 0x0a
        /*004a*/ 	.short	(.L_27 - .L_26)
	.align		4
.L_26:
        /*004c*/ 	.word	index@(.nv.constant0._Z14latency_kernelPfi)
        /*0050*/ 	.short	0x0380
        /*0052*/ 	.short	0x000c


	//----- nvinfo : EIATTR_SW_WAR
	.align		4
.L_27:
        /*0054*/ 	.byte	0x04, 0x36
        /*0056*/ 	.short	(.L_29 - .L_28)
.L_28:
        /*0058*/ 	.word	0x00000008
.L_29:


//--------------------- .nv.info._Z16reg_heavy_kernelPfi --------------------------
	.section	.nv.info._Z16reg_heavy_kernelPfi,"",@"SHT_CUDA_INFO"
	.sectionflags	@""
	.align	4


	//----- nvinfo : EIATTR_CUDA_API_VERSION
	.align		4
        /*0000*/ 	.byte	0x04, 0x37
        /*0002*/ 	.short	(.L_31 - .L_30)
.L_30:
        /*0004*/ 	.word	0x00000082


	//----- nvinfo : EIATTR_KPARAM_INFO
	.align		4
.L_31:
        /*0008*/ 	.byte	0x04, 0x17
        /*000a*/ 	.short	(.L_33 - .L_32)
.L_32:
        /*000c*/ 	.word	0x00000000
        /*0010*/ 	.short	0x0001
        /*0012*/ 	.short	0x0008
        /*0014*/ 	.byte	0x00, 0xf0, 0x11, 0x00


	//----- nvinfo : EIATTR_KPARAM_INFO
	.align		4
.L_33:
        /*0018*/ 	.byte	0x04, 0x17
        /*001a*/ 	.short	(.L_35 - .L_34)
.L_34:
        /*001c*/ 	.word	0x00000000
        /*0020*/ 	.short	0x0000
        /*0022*/ 	.short	0x0000
        /*0024*/ 	.byte	0x00, 0xf5, 0x21, 0x00


	//----- nvinfo : EIATTR_SPARSE_MMA_MASK
	.align		4
.L_35:
        /*0028*/ 	.byte	0x03, 0x50
        /*002a*/ 	.short	0x0000


	//----- nvinfo : EIATTR_MAXREG_COUNT
	.align		4
        /*002c*/ 	.byte	0x03, 0x1b
        /*002e*/ 	.short	0x00ff


	//----- nvinfo : EIATTR_MERCURY_ISA_VERSION
	.align		4
        /*0030*/ 	.byte	0x03, 0x5f
        /*0032*/ 	.short	0x0101


	//----- nvinfo : EIATTR_VRC_CTA_INIT_COUNT
	.align		4
        /*0034*/ 	.byte	0x02, 0x4a
	.zero		1
	.zero		1


	//----- nvinfo : EIATTR_EXIT_INSTR_OFFSETS
	.align		4
        /*0038*/ 	.byte	0x04, 0x1c
        /*003a*/ 	.short	(.L_37 - .L_36)


	//   ....[0]....
.L_36:
        /*003c*/ 	.word	0x00000070


	//   ....[1]....
        /*0040*/ 	.word	0x00000230


	//----- nvinfo : EIATTR_CBANK_PARAM_SIZE
	.align		4
.L_37:
        /*0044*/ 	.byte	0x03, 0x19
        /*0046*/ 	.short	0x000c


	//----- nvinfo : EIATTR_PARAM_CBANK
	.align		4
        /*0048*/ 	.byte	0x04, 0x0a
        /*004a*/ 	.short	(.L_39 - .L_38)
	.align		4
.L_38:
        /*004c*/ 	.word	index@(.nv.constant0._Z16reg_heavy_kernelPfi)
        /*0050*/ 	.short	0x0380
        /*0052*/ 	.short	0x000c


	//----- nvinfo : EIATTR_SW_WAR
	.align		4
.L_39:
        /*0054*/ 	.byte	0x04, 0x36
        /*0056*/ 	.short	(.L_41 - .L_40)
.L_40:
        /*0058*/ 	.word	0x00000008
.L_41:


//--------------------- .nv.info._Z15baseline_kernelPfi --------------------------
	.section	.nv.info._Z15baseline_kernelPfi,"",@"SHT_CUDA_INFO"
	.sectionflags	@""
	.align	4


	//----- nvinfo : EIATTR_CUDA_API_VERSION
	.align		4
        /*0000*/ 	.byte	0x04, 0x37
        /*0002*/ 	.short	(.L_43 - .L_42)
.L_42:
        /*0004*/ 	.word	0x00000082


	//----- nvinfo : EIATTR_KPARAM_INFO
	.align		4
.L_43:
        /*0008*/ 	.byte	0x04, 0x17
        /*000a*/ 	.short	(.L_45 - .L_44)
.L_44:
        /*000c*/ 	.word	0x00000000
        /*0010*/ 	.short	0x0001
        /*0012*/ 	.short	0x0008
        /*0014*/ 	.byte	0x00, 0xf0, 0x11, 0x00


	//----- nvinfo : EIATTR_KPARAM_INFO
	.align		4
.L_45:
        /*0018*/ 	.byte	0x04, 0x17
        /*001a*/ 	.short	(.L_47 - .L_46)
.L_46:
        /*001c*/ 	.word	0x00000000
        /*0020*/ 	.short	0x0000
        /*0022*/ 	.short	0x0000
        /*0024*/ 	.byte	0x00, 0xf5, 0x21, 0x00


	//----- nvinfo : EIATTR_SPARSE_MMA_MASK
	.align		4
.L_47:
        /*0028*/ 	.byte	0x03, 0x50
        /*002a*/ 	.short	0x0000


	//----- nvinfo : EIATTR_MAXREG_COUNT
	.align		4
        /*002c*/ 	.byte	0x03, 0x1b
        /*002e*/ 	.short	0x00ff


	//----- nvinfo : EIATTR_MERCURY_ISA_VERSION
	.align		4
        /*0030*/ 	.byte	0x03, 0x5f
        /*0032*/ 	.short	0x0101


	//----- nvinfo : EIATTR_VRC_CTA_INIT_COUNT
	.align		4
        /*0034*/ 	.byte	0x02, 0x4a
	.zero		1
	.zero		1


	//----- nvinfo : EIATTR_EXIT_INSTR_OFFSETS
	.align		4
        /*0038*/ 	.byte	0x04, 0x1c
        /*003a*/ 	.short	(.L_49 - .L_48)


	//   ....[0]....
.L_48:
        /*003c*/ 	.word	0x00000070


	//   ....[1]....
        /*0040*/ 	.word	0x000000e0


	//----- nvinfo : EIATTR_CBANK_PARAM_SIZE
	.align		4
.L_49:
        /*0044*/ 	.byte	0x03, 0x19
        /*0046*/ 	.short	0x000c


	//----- nvinfo : EIATTR_PARAM_CBANK
	.align		4
        /*0048*/ 	.byte	0x04, 0x0a
        /*004a*/ 	.short	(.L_51 - .L_50)
	.align		4
.L_50:
        /*004c*/ 	.word	index@(.nv.constant0._Z15baseline_kernelPfi)
        /*0050*/ 	.short	0x0380
        /*0052*/ 	.short	0x000c


	//----- nvinfo : EIATTR_SW_WAR
	.align		4
.L_51:
        /*0054*/ 	.byte	0x04, 0x36
        /*0056*/ 	.short	(.L_53 - .L_52)
.L_52:
        /*0058*/ 	.word	0x00000008
.L_53:


//--------------------- .nv.callgraph             --------------------------
	.section	.nv.callgraph,"",@"SHT_CUDA_CALLGRAPH"
	.align	4
	.sectionentsize	8
	.align		4
        /*0000*/ 	.word	0x00000000
	.align		4
        /*0004*/ 	.word	0xffffffff
	.align		4
        /*0008*/ 	.word	0x00000000
	.align		4
        /*000c*/ 	.word	0xfffffffe
	.align		4
        /*0010*/ 	.word	0x00000000
	.align		4
        /*0014*/ 	.word	0xfffffffd
	.align		4
        /*0018*/ 	.word	0x00000000
	.align		4
        /*001c*/ 	.word	0xfffffffc


//--------------------- .text._Z14latency_kernelPfi --------------------------
	.section	.text._Z14latency_kernelPfi,"ax",@progbits
	.align	128
        .global         _Z14latency_kernelPfi
        .type           _Z14latency_kernelPfi,@function
        .size           _Z14latency_kernelPfi,(.L_x_3 - _Z14latency_kernelPfi)
        .other          _Z14latency_kernelPfi,@"STO_CUDA_ENTRY STV_DEFAULT"
_Z14latency_kernelPfi:
.text._Z14latency_kernelPfi:
[----:B------:R-:W-:Y:S01]  /*0000*/  LDC R1, c[0x0][0x37c] ;  /* 0x0000df00ff017b82 */ /* 0x000fe20000000800 */
[----:B------:R-:W0:Y:S07]  /*0010*/  S2R R3, SR_TID.X ;  /* 0x0000000000037919 */ /* 0x000e2e0000002100 */
[----:B------:R-:W0:Y:S01]  /*0020*/  S2UR UR4, SR_CTAID.X ;  /* 0x00000000000479c3 */ /* 0x000e220000002500 */
[----:B------:R-:W1:Y:S07]  /*0030*/  LDCU UR5, c[0x0][0x388] ;  /* 0x00007100ff0577ac */ /* 0x000e6e0008000800 */
[----:B------:R-:W0:Y:S02]  /*0040*/  LDC R0, c[0x0][0x360] ;  /* 0x0000d800ff007b82 */ /* 0x000e240000000800 */
[----:B0-----:R-:W-:-:S05]  /*0050*/  IMAD R0, R0, UR4, R3 ;  /* 0x0000000400007c24 */ /* 0x001fca000f8e0203 */
[----:B-1----:R-:W-:-:S13]  /*0060*/  ISETP.GE.AND P0, PT, R0, UR5, PT ;  /* 0x0000000500007c0c */ /* 0x002fda000bf06270 */
[----:B------:R-:W-:Y:S05]  /*0070*/  @P0 EXIT ;  /* 0x000000000000094d */ /* 0x000fea0003800000 */
[----:B------:R-:W-:Y:S01]  /*0080*/  I2FP.F32.S32 R2, R0 ;  /* 0x0000000000027245 */ /* 0x000fe20000201400 */
[----:B------:R-:W0:Y:S04]  /*0090*/  LDCU.64 UR4, c[0x0][0x358] ;  /* 0x00006b00ff0477ac */ /* 0x000e280008000a00 */
[----:B------:R-:W-:-:S04]  /*00a0*/  FMUL R2, R2, 1.0000009536743164062 ;  /* 0x3f80000802027820 */ /* 0x000fc80000400000 */
        /* <DEDUP_REMOVED lines=91> */
[----:B------:R-:W-:Y:S02]  /*0660*/  FMUL R4, R2, 1.0000009536743164062 ;  /* 0x3f80000802047820 */ /* 0x000fe40000400000 */
[----:B------:R-:W1:Y:S02]  /*0670*/  LDC.64 R2, c[0x0][0x380] ;  /* 0x0000e000ff027b82 */ /* 0x000e640000000a00 */
[----:B------:R-:W-:-:S04]  /*0680*/  FMUL R4, R4, 1.0000009536743164062 ;  /* 0x3f80000804047820 */ /* 0x000fc80000400000 */
[----:B------:R-:W-:-:S04]  /*0690*/  FMUL R4, R4, 1.0000009536743164062 ;  /* 0x3f80000804047820 */ /* 0x000fc80000400000 */
[----:B------:R-:W-:-:S04]  /*06a0*/  FMUL R4, R4, 1.0000009536743164062 ;  /* 0x3f80000804047820 */ /* 0x000fc80000400000 */
[----:B------:R-:W-:-:S04]  /*06b0*/  FMUL R4, R4, 1.0000009536743164062 ;  /* 0x3f80000804047820 */ /* 0x000fc80000400000 */
[----:B------:R-:W-:-:S04]  /*06c0*/  FMUL R4, R4, 1.0000009536743164062 ;  /* 0x3f80000804047820 */ /* 0x000fc80000400000 */
[----:B------:R-:W-:Y:S01]  /*06d0*/  FMUL R4, R4, 1.0000009536743164062 ;  /* 0x3f80000804047820 */ /* 0x000fe20000400000 */
[----:B-1----:R-:W-:-:S04]  /*06e0*/  IMAD.WIDE R2, R0, 0x4, R2 ;  /* 0x0000000400027825 */ /* 0x002fc800078e0202 */
[----:B------:R-:W-:-:S05]  /*06f0*/  FMUL R5, R4, 1.0000009536743164062 ;  /* 0x3f80000804057820 */ /* 0x000fca0000400000 */
[----:B0-----:R-:W-:Y:S01]  /*0700*/  STG.E desc[UR4][R2.64], R5 ;  /* 0x0000000502007986 */ /* 0x001fe2000c101904 */
[----:B------:R-:W-:Y:S05]  /*0710*/  EXIT ;  /* 0x000000000000794d */ /* 0x000fea0003800000 */
.L_x_0:
[----:B------:R-:W-:-:S00]  /*0720*/  BRA `(.L_x_0) ;  /* 0xfffffffc00fc7947 */ /* 0x000fc0000383ffff */
[----:B------:R-:W-:-:S00]  /*0730*/  NOP ;  /* 0x0000000000007918 */ /* 0x000fc00000000000 */
        /* <DEDUP_REMOVED lines=12> */
.L_x_3:


//--------------------- .text._Z16reg_heavy_kernelPfi --------------------------
	.section	.text._Z16reg_heavy_kernelPfi,"ax",@progbits
	.align	128
        .global         _Z16reg_heavy_kernelPfi
        .type           _Z16reg_heavy_kernelPfi,@function
        .size           _Z16reg_heavy_kernelPfi,(.L_x_4 - _Z16reg_heavy_kernelPfi)
        .other          _Z16reg_heavy_kernelPfi,@"STO_CUDA_ENTRY STV_DEFAULT"
_Z16reg_heavy_kernelPfi:
.text._Z16reg_heavy_kernelPfi:
        /* <DEDUP_REMOVED lines=10> */
[----:B------:R-:W-:-:S04]  /*00a0*/  FADD R3, R0, 1 ;  /* 0x3f80000000037421 */ /* 0x000fc80000000000 */
[----:B------:R-:W-:Y:S01]  /*00b0*/  FADD R0, R0, R3 ;  /* 0x0000000300007221 */ /* 0x000fe20000000000 */
[----:B------:R-:W-:-:S04]  /*00c0*/  FADD R3, R3, 2 ;  /* 0x4000000003037421 */ /* 0x000fc80000000000 */
[C---:B------:R-:W-:Y:S01]  /*00d0*/  FADD R0, R3.reuse, R0 ;  /* 0x0000000003007221 */ /* 0x040fe20000000000 */
[----:B------:R-:W-:-:S04]  /*00e0*/  FADD R3, R3, 3 ;  /* 0x4040000003037421 */ /* 0x000fc80000000000 */
[C---:B------:R-:W-:Y:S01]  /*00f0*/  FADD R0, R3.reuse, R0 ;  /* 0x0000000003007221 */ /* 0x040fe20000000000 */
[----:B------:R-:W-:-:S04]  /*0100*/  FADD R3, R3, 4 ;  /* 0x4080000003037421 */ /* 0x000fc80000000000 */
[C---:B------:R-:W-:Y:S01]  /*0110*/  FADD R0, R3.reuse, R0 ;  /* 0x0000000003007221 */ /* 0x040fe20000000000 */
[----:B------:R-:W-:-:S04]  /*0120*/  FADD R3, R3, 5 ;  /* 0x40a0000003037421 */ /* 0x000fc80000000000 */
[C---:B------:R-:W-:Y:S01]  /*0130*/  FADD R7, R3.reuse, R0 ;  /* 0x0000000003077221 */ /* 0x040fe20000000000 */
[----:B------:R-:W-:Y:S02]  /*0140*/  FADD R0, R3, 6 ;  /* 0x40c0000003007421 */ /* 0x000fe40000000000 */
[----:B------:R-:W1:Y:S02]  /*0150*/  LDC.64 R2, c[0x0][0x380] ;  /* 0x0000e000ff027b82 */ /* 0x000e640000000a00 */
[C---:B------:R-:W-:Y:S01]  /*0160*/  FADD R7, R0.reuse, R7 ;  /* 0x0000000700077221 */ /* 0x040fe20000000000 */
        /* <DEDUP_REMOVED lines=8> */
[----:B------:R-:W-:Y:S01]  /*01f0*/  FADD R0, R0, 11 ;  /* 0x4130000000007421 */ /* 0x000fe20000000000 */
[----:B-1----:R-:W-:-:S04]  /*0200*/  IMAD.WIDE R2, R5, 0x4, R2 ;  /* 0x0000000405027825 */ /* 0x002fc800078e0202 */
[----:B------:R-:W-:-:S05]  /*0210*/  FADD R7, R0, R7 ;  /* 0x0000000700077221 */ /* 0x000fca0000000000 */
[----:B0-----:R-:W-:Y:S01]  /*0220*/  STG.E desc[UR4][R2.64], R7 ;  /* 0x0000000702007986 */ /* 0x001fe2000c101904 */
[----:B------:R-:W-:Y:S05]  /*0230*/  EXIT ;  /* 0x000000000000794d */ /* 0x000fea0003800000 */
.L_x_1:
        /* <DEDUP_REMOVED lines=12> */
.L_x_4:


//--------------------- .text._Z15baseline_kernelPfi --------------------------
	.section	.text._Z15baseline_kernelPfi,"ax",@progbits
	.align	128
        .global         _Z15baseline_kernelPfi
        .type           _Z15baseline_kernelPfi,@function
        .size           _Z15baseline_kernelPfi,(.L_x_5 - _Z15baseline_kernelPfi)
        .other          _Z15baseline_kernelPfi,@"STO_CUDA_ENTRY STV_DEFAULT"
_Z15baseline_kernelPfi:
.text._Z15baseline_kernelPfi:
        /* <DEDUP_REMOVED lines=8> */
[----:B------:R-:W0:Y:S01]  /*0080*/  LDC.64 R2, c[0x0][0x380] ;  /* 0x0000e000ff027b82 */ /* 0x000e220000000a00 */
[----:B------:R-:W1:Y:S01]  /*0090*/  LDCU.64 UR4, c[0x0][0x358] ;  /* 0x00006b00ff0477ac */ /* 0x000e620008000a00 */
[----:B------:R-:W-:Y:S01]  /*00a0*/  I2FP.F32.S32 R0, R5 ;  /* 0x0000000500007245 */ /* 0x000fe20000201400 */
[----:B0-----:R-:W-:-:S04]  /*00b0*/  IMAD.WIDE R2, R5, 0x4, R2 ;  /* 0x0000000405027825 */ /* 0x001fc800078e0202 */
[----:B------:R-:W-:-:S05]  /*00c0*/  FMUL R5, R0, R0 ;  /* 0x0000000000057220 */ /* 0x000fca0000400000 */
[----:B-1----:R-:W-:Y:S01]  /*00d0*/  STG.E desc[UR4][R2.64], R5 ;  /* 0x0000000502007986 */ /* 0x002fe2000c101904 */
[----:B------:R-:W-:Y:S05]  /*00e0*/  EXIT ;  /* 0x000000000000794d */ /* 0x000fea0003800000 */
.L_x_2:
        /* <DEDUP_REMOVED lines=9> */
.L_x_5:


//--------------------- .nv.shared.reserved.0     --------------------------
	.section	.nv.shared.reserved.0,"aw",@nobits
	.weak		__nv_reservedSMEM_offset_0_alias
	.size		__nv_reservedSMEM_offset_0_alias, 0, 64
	.other		__nv_reservedSMEM_offset_0_alias,@"STO_CUDA_RESERVED_SHARED STV_DEFAULT"
__nv_reservedSMEM_offset_0_alias:
	.zero		0
	.zero		64


//--------------------- .nv.constant0._Z14latency_kernelPfi --------------------------
	.section	.nv.constant0._Z14latency_kernelPfi,"a",@progbits
	.sectionflags	@""
	.align	4
.nv.constant0._Z14latency_kernelPfi:
	.zero		908


//--------------------- .nv.constant0._Z16reg_heavy_kernelPfi --------------------------
	.section	.nv.constant0._Z16reg_heavy_kernelPfi,"a",@progbits
	.sectionflags	@""
	.align	4
.nv.constant0._Z16reg_heavy_kernelPfi:
	.zero		908


//--------------------- .nv.constant0._Z15baseline_kernelPfi --------------------------
	.section	.nv.constant0._Z15baseline_kernelPfi,"a",@progbits
	.sectionflags	@""
	.align	4
.nv.constant0._Z15baseline_kernelPfi:
	.zero		908


//--------------------- SYMBOLS --------------------------

	.type		.nv.reservedSmem.offset0,@object
	.size		.nv.reservedSmem.offset0,0x4
